//
// Generated by NVIDIA NVVM Compiler
//
// Compiler Build ID: CL-36424714
// Cuda compilation tools, release 13.0, V13.0.88
// Based on NVVM 20.0.0
//

.version 9.0
.target sm_100
.address_size 64

	// .globl	ccsd_tengy_cuda

.visible .entry ccsd_tengy_cuda(
	.param .u64 .ptr .align 1 ccsd_tengy_cuda_param_0,
	.param .u64 .ptr .align 1 ccsd_tengy_cuda_param_1,
	.param .u64 .ptr .align 1 ccsd_tengy_cuda_param_2,
	.param .u64 .ptr .align 1 ccsd_tengy_cuda_param_3,
	.param .u64 .ptr .align 1 ccsd_tengy_cuda_param_4,
	.param .u64 .ptr .align 1 ccsd_tengy_cuda_param_5,
	.param .u64 .ptr .align 1 ccsd_tengy_cuda_param_6,
	.param .u64 .ptr .align 1 ccsd_tengy_cuda_param_7,
	.param .u64 .ptr .align 1 ccsd_tengy_cuda_param_8,
	.param .u64 .ptr .align 1 ccsd_tengy_cuda_param_9,
	.param .u64 .ptr .align 1 ccsd_tengy_cuda_param_10,
	.param .u64 .ptr .align 1 ccsd_tengy_cuda_param_11,
	.param .u64 .ptr .align 1 ccsd_tengy_cuda_param_12,
	.param .u64 .ptr .align 1 ccsd_tengy_cuda_param_13,
	.param .u64 .ptr .align 1 ccsd_tengy_cuda_param_14,
	.param .u32 ccsd_tengy_cuda_param_15,
	.param .u32 ccsd_tengy_cuda_param_16,
	.param .u32 ccsd_tengy_cuda_param_17,
	.param .u32 ccsd_tengy_cuda_param_18,
	.param .u64 .ptr .align 1 ccsd_tengy_cuda_param_19,
	.param .u64 .ptr .align 1 ccsd_tengy_cuda_param_20,
	.param .u64 .ptr .align 1 ccsd_tengy_cuda_param_21,
	.param .u64 .ptr .align 1 ccsd_tengy_cuda_param_22,
	.param .u32 ccsd_tengy_cuda_param_23,
	.param .u32 ccsd_tengy_cuda_param_24,
	.param .u32 ccsd_tengy_cuda_param_25
)
{
	.reg .pred 	%p<2>;
	.reg .b32 	%r<27>;
	.reg .b64 	%rd<91>;
	.reg .b64 	%fd<144>;

	ld.param.u64 	%rd4, [ccsd_tengy_cuda_param_3];
	ld.param.u64 	%rd8, [ccsd_tengy_cuda_param_7];
	ld.param.u64 	%rd9, [ccsd_tengy_cuda_param_8];
	ld.param.u64 	%rd10, [ccsd_tengy_cuda_param_9];
	ld.param.u64 	%rd11, [ccsd_tengy_cuda_param_10];
	ld.param.u32 	%r3, [ccsd_tengy_cuda_param_15];
	ld.param.u32 	%r4, [ccsd_tengy_cuda_param_16];
	ld.param.u32 	%r5, [ccsd_tengy_cuda_param_17];
	ld.param.u32 	%r6, [ccsd_tengy_cuda_param_18];
	ld.param.u32 	%r7, [ccsd_tengy_cuda_param_23];
	ld.param.u32 	%r8, [ccsd_tengy_cuda_param_24];
	ld.param.u32 	%r10, [ccsd_tengy_cuda_param_25];
	mov.u32 	%r11, %ctaid.x;
	mov.u32 	%r12, %ntid.x;
	mov.u32 	%r13, %tid.x;
	mad.lo.s32 	%r1, %r11, %r12, %r13;
	mov.u32 	%r14, %ctaid.y;
	mov.u32 	%r15, %ntid.y;
	mov.u32 	%r16, %tid.y;
	mad.lo.s32 	%r17, %r14, %r15, %r16;
	max.s32 	%r18, %r1, %r17;
	setp.ge.s32 	%p1, %r18, %r10;
	mov.f64 	%fd140, 0d0000000000000000;
	mov.f64 	%fd141, %fd140;
	mov.f64 	%fd142, %fd140;
	mov.f64 	%fd143, %fd140;
	@%p1 bra 	$L__BB0_2;
	ld.param.u64 	%rd86, [ccsd_tengy_cuda_param_14];
	ld.param.u64 	%rd85, [ccsd_tengy_cuda_param_13];
	ld.param.u64 	%rd84, [ccsd_tengy_cuda_param_12];
	ld.param.u64 	%rd83, [ccsd_tengy_cuda_param_11];
	ld.param.u64 	%rd82, [ccsd_tengy_cuda_param_6];
	ld.param.u64 	%rd81, [ccsd_tengy_cuda_param_5];
	ld.param.u64 	%rd80, [ccsd_tengy_cuda_param_4];
	ld.param.u64 	%rd79, [ccsd_tengy_cuda_param_2];
	ld.param.u64 	%rd78, [ccsd_tengy_cuda_param_1];
	ld.param.u64 	%rd77, [ccsd_tengy_cuda_param_0];
	cvta.to.global.u64 	%rd20, %rd86;
	cvta.to.global.u64 	%rd21, %rd77;
	cvta.to.global.u64 	%rd22, %rd78;
	cvta.to.global.u64 	%rd23, %rd79;
	cvta.to.global.u64 	%rd24, %rd4;
	cvta.to.global.u64 	%rd25, %rd80;
	cvta.to.global.u64 	%rd26, %rd81;
	cvta.to.global.u64 	%rd27, %rd82;
	cvta.to.global.u64 	%rd28, %rd8;
	cvta.to.global.u64 	%rd29, %rd11;
	cvta.to.global.u64 	%rd30, %rd85;
	cvta.to.global.u64 	%rd31, %rd10;
	cvta.to.global.u64 	%rd32, %rd84;
	cvta.to.global.u64 	%rd33, %rd9;
	cvta.to.global.u64 	%rd34, %rd83;
	mul.wide.s32 	%rd35, %r3, 8;
	add.s64 	%rd36, %rd20, %rd35;
	ld.global.f64 	%fd10, [%rd36];
	add.s32 	%r19, %r7, %r4;
	mul.wide.s32 	%rd37, %r19, 8;
	add.s64 	%rd38, %rd20, %rd37;
	ld.global.f64 	%fd11, [%rd38];
	add.s32 	%r20, %r7, %r5;
	mul.wide.s32 	%rd39, %r20, 8;
	add.s64 	%rd40, %rd20, %rd39;
	ld.global.f64 	%fd12, [%rd40];
	add.f64 	%fd13, %fd11, %fd12;
	add.s32 	%r21, %r7, %r6;
	mul.wide.s32 	%rd41, %r21, 8;
	add.s64 	%rd42, %rd20, %rd41;
	ld.global.f64 	%fd14, [%rd42];
	add.f64 	%fd15, %fd13, %fd14;
	sub.f64 	%fd16, %fd10, %fd15;
	add.s32 	%r22, %r8, %r7;
	add.s32 	%r23, %r22, %r1;
	mul.wide.s32 	%rd43, %r23, 8;
	add.s64 	%rd44, %rd20, %rd43;
	ld.global.f64 	%fd17, [%rd44];
	add.s32 	%r24, %r22, %r17;
	mul.wide.s32 	%rd45, %r24, 8;
	add.s64 	%rd46, %rd20, %rd45;
	ld.global.f64 	%fd18, [%rd46];
	add.f64 	%fd19, %fd17, %fd18;
	add.f64 	%fd20, %fd16, %fd19;
	rcp.rn.f64 	%fd21, %fd20;
	neg.f64 	%fd22, %fd21;
	mad.lo.s32 	%r25, %r10, %r17, %r1;
	mad.lo.s32 	%r26, %r10, %r1, %r17;
	mul.wide.s32 	%rd47, %r25, 8;
	add.s64 	%rd48, %rd21, %rd47;
	ld.global.f64 	%fd23, [%rd48];
	add.s64 	%rd49, %rd22, %rd47;
	ld.global.f64 	%fd24, [%rd49];
	mul.wide.s32 	%rd50, %r26, 8;
	add.s64 	%rd51, %rd21, %rd50;
	ld.global.f64 	%fd25, [%rd51];
	add.s64 	%rd52, %rd22, %rd50;
	ld.global.f64 	%fd26, [%rd52];
	add.s64 	%rd53, %rd23, %rd47;
	ld.global.f64 	%fd27, [%rd53];
	add.s64 	%rd54, %rd24, %rd47;
	ld.global.f64 	%fd28, [%rd54];
	add.s64 	%rd55, %rd23, %rd50;
	ld.global.f64 	%fd29, [%rd55];
	add.s64 	%rd56, %rd24, %rd50;
	ld.global.f64 	%fd30, [%rd56];
	add.s64 	%rd57, %rd25, %rd47;
	ld.global.f64 	%fd31, [%rd57];
	add.s64 	%rd58, %rd26, %rd47;
	ld.global.f64 	%fd32, [%rd58];
	add.s64 	%rd59, %rd25, %rd50;
	ld.global.f64 	%fd33, [%rd59];
	add.s64 	%rd60, %rd26, %rd50;
	ld.global.f64 	%fd34, [%rd60];
	add.s64 	%rd61, %rd27, %rd47;
	ld.global.f64 	%fd35, [%rd61];
	add.s64 	%rd62, %rd28, %rd47;
	ld.global.f64 	%fd36, [%rd62];
	add.s64 	%rd63, %rd27, %rd50;
	ld.global.f64 	%fd37, [%rd63];
	add.s64 	%rd64, %rd28, %rd50;
	ld.global.f64 	%fd38, [%rd64];
	add.f64 	%fd39, %fd24, %fd25;
	add.f64 	%fd40, %fd39, %fd30;
	add.f64 	%fd41, %fd40, %fd31;
	add.f64 	%fd42, %fd41, %fd37;
	mul.f64 	%fd43, %fd22, %fd42;
	add.f64 	%fd44, %fd28, %fd28;
	sub.f64 	%fd45, %fd24, %fd44;
	add.f64 	%fd46, %fd32, %fd32;
	sub.f64 	%fd47, %fd45, %fd46;
	add.f64 	%fd48, %fd47, %fd36;
	mul.f64 	%fd49, %fd48, %fd43;
	add.f64 	%fd50, %fd23, %fd26;
	add.f64 	%fd51, %fd50, %fd29;
	add.f64 	%fd52, %fd51, %fd33;
	mul.f64 	%fd53, %fd22, %fd52;
	add.f64 	%fd54, %fd24, %fd24;
	sub.f64 	%fd55, %fd54, %fd28;
	sub.f64 	%fd56, %fd55, %fd32;
	fma.rn.f64 	%fd57, %fd36, 0d4000000000000000, %fd56;
	mul.f64 	%fd58, %fd53, %fd57;
	sub.f64 	%fd59, %fd49, %fd58;
	mul.f64 	%fd60, %fd22, 0d4008000000000000;
	add.f64 	%fd61, %fd23, %fd33;
	fma.rn.f64 	%fd62, %fd38, 0d4000000000000000, %fd61;
	mul.f64 	%fd63, %fd23, %fd62;
	fma.rn.f64 	%fd64, %fd27, %fd30, %fd63;
	fma.rn.f64 	%fd65, %fd31, %fd36, %fd64;
	fma.rn.f64 	%fd66, %fd60, %fd65, %fd59;
	add.f64 	%fd141, %fd66, 0d0000000000000000;
	add.f64 	%fd67, %fd51, %fd32;
	add.f64 	%fd68, %fd67, %fd38;
	mul.f64 	%fd69, %fd22, %fd68;
	add.f64 	%fd70, %fd27, %fd27;
	sub.f64 	%fd71, %fd23, %fd70;
	add.f64 	%fd72, %fd31, %fd31;
	sub.f64 	%fd73, %fd71, %fd72;
	add.f64 	%fd74, %fd73, %fd35;
	mul.f64 	%fd75, %fd74, %fd69;
	add.f64 	%fd76, %fd40, %fd34;
	mul.f64 	%fd77, %fd22, %fd76;
	add.f64 	%fd78, %fd23, %fd23;
	sub.f64 	%fd79, %fd78, %fd27;
	sub.f64 	%fd80, %fd79, %fd31;
	fma.rn.f64 	%fd81, %fd35, 0d4000000000000000, %fd80;
	mul.f64 	%fd82, %fd77, %fd81;
	sub.f64 	%fd83, %fd75, %fd82;
	add.f64 	%fd84, %fd24, %fd34;
	fma.rn.f64 	%fd85, %fd37, 0d4000000000000000, %fd84;
	mul.f64 	%fd86, %fd24, %fd85;
	fma.rn.f64 	%fd87, %fd28, %fd29, %fd86;
	fma.rn.f64 	%fd88, %fd32, %fd35, %fd87;
	fma.rn.f64 	%fd89, %fd60, %fd88, %fd83;
	add.f64 	%fd143, %fd89, 0d0000000000000000;
	mul.wide.s32 	%rd65, %r1, 8;
	add.s64 	%rd66, %rd29, %rd65;
	ld.global.f64 	%fd90, [%rd66];
	add.s64 	%rd67, %rd30, %rd65;
	ld.global.f64 	%fd91, [%rd67];
	mul.wide.u32 	%rd68, %r17, 8;
	add.s64 	%rd69, %rd31, %rd68;
	ld.global.f64 	%fd92, [%rd69];
	add.s64 	%rd70, %rd32, %rd68;
	ld.global.f64 	%fd93, [%rd70];
	add.s64 	%rd71, %rd33, %rd68;
	ld.global.f64 	%fd94, [%rd71];
	add.s64 	%rd72, %rd34, %rd68;
	ld.global.f64 	%fd95, [%rd72];
	mul.f64 	%fd96, %fd22, %fd90;
	mul.f64 	%fd97, %fd96, %fd92;
	add.f64 	%fd98, %fd24, %fd27;
	add.f64 	%fd99, %fd98, %fd37;
	add.f64 	%fd100, %fd32, %fd35;
	add.f64 	%fd101, %fd29, %fd100;
	add.f64 	%fd102, %fd23, %fd101;
	add.f64 	%fd103, %fd28, %fd102;
	add.f64 	%fd104, %fd33, %fd103;
	add.f64 	%fd105, %fd104, %fd104;
	sub.f64 	%fd106, %fd99, %fd105;
	add.f64 	%fd107, %fd31, %fd36;
	add.f64 	%fd108, %fd25, %fd107;
	fma.rn.f64 	%fd109, %fd108, 0d4010000000000000, %fd106;
	mul.f64 	%fd110, %fd96, %fd94;
	add.f64 	%fd111, %fd23, %fd35;
	add.f64 	%fd112, %fd26, %fd111;
	add.f64 	%fd113, %fd27, %fd31;
	add.f64 	%fd114, %fd30, %fd113;
	add.f64 	%fd115, %fd114, %fd114;
	sub.f64 	%fd116, %fd112, %fd115;
	mul.f64 	%fd117, %fd116, %fd110;
	fma.rn.f64 	%fd118, %fd97, %fd109, %fd117;
	add.f64 	%fd140, %fd118, 0d0000000000000000;
	mul.f64 	%fd119, %fd22, %fd91;
	mul.f64 	%fd120, %fd119, %fd93;
	add.f64 	%fd121, %fd23, %fd28;
	add.f64 	%fd122, %fd121, %fd38;
	add.f64 	%fd123, %fd30, %fd107;
	add.f64 	%fd124, %fd24, %fd123;
	add.f64 	%fd125, %fd27, %fd124;
	add.f64 	%fd126, %fd34, %fd125;
	add.f64 	%fd127, %fd126, %fd126;
	sub.f64 	%fd128, %fd122, %fd127;
	add.f64 	%fd129, %fd26, %fd100;
	fma.rn.f64 	%fd130, %fd129, 0d4010000000000000, %fd128;
	mul.f64 	%fd131, %fd119, %fd95;
	add.f64 	%fd132, %fd24, %fd36;
	add.f64 	%fd133, %fd25, %fd132;
	add.f64 	%fd134, %fd28, %fd32;
	add.f64 	%fd135, %fd29, %fd134;
	add.f64 	%fd136, %fd135, %fd135;
	sub.f64 	%fd137, %fd133, %fd136;
	mul.f64 	%fd138, %fd137, %fd131;
	fma.rn.f64 	%fd139, %fd120, %fd130, %fd138;
	add.f64 	%fd142, %fd139, 0d0000000000000000;
$L__BB0_2:
	ld.param.u64 	%rd90, [ccsd_tengy_cuda_param_22];
	ld.param.u64 	%rd89, [ccsd_tengy_cuda_param_21];
	ld.param.u64 	%rd88, [ccsd_tengy_cuda_param_20];
	ld.param.u64 	%rd87, [ccsd_tengy_cuda_param_19];
	cvta.to.global.u64 	%rd73, %rd87;
	cvta.to.global.u64 	%rd74, %rd89;
	cvta.to.global.u64 	%rd75, %rd88;
	cvta.to.global.u64 	%rd76, %rd90;
	st.global.f64 	[%rd73], %fd141;
	st.global.f64 	[%rd74], %fd143;
	st.global.f64 	[%rd75], %fd140;
	st.global.f64 	[%rd76], %fd142;
	ret;

}


// ===== COMPILED SASS (sm_100) =====

	.target	sm_100

	.elftype	@"ET_EXEC"


//--------------------- .note.nv.tkinfo           --------------------------
	.section	.note.nv.tkinfo,"",@"SHT_NOTE"
	.sectionflags	@"SHF_NOTE_NV_TKINFO"
	.tkinfo
        /*0018*/ 	.word	0x00000002
        /*0030*/ 	.string	""
        /*0030*/ 	.string	"ptxas"
        /*0030*/ 	.string	"Cuda compilation tools, release 13.0, V13.0.88"
        /*0030*/ 	.string	"Build cuda_13.0.r13.0/compiler.36424714_0"
        /*0030*/ 	.string	"-arch sm_100 -m 64 "



//--------------------- .note.nv.cuinfo           --------------------------
	.section	.note.nv.cuinfo,"",@"SHT_NOTE"
	.sectionflags	@"SHF_NOTE_NV_CUINFO"
        /*0018*/ 	.short	0x0002
        /*001a*/ 	.short	0x0064
        /*001c*/ 	.short	0x0082
	.zero		2


//--------------------- .nv.info                  --------------------------
	.section	.nv.info,"",@"SHT_CUDA_INFO"
	.align	4


	//----- nvinfo : EIATTR_REGCOUNT
	.align		4
        /*0000*/ 	.byte	0x04, 0x2f
        /*0002*/ 	.short	(.L_1 - .L_0)
	.align		4
.L_0:
        /*0004*/ 	.word	index@(ccsd_tengy_cuda)
        /*0008*/ 	.word	0x00000036


	//----- nvinfo : EIATTR_FRAME_SIZE
	.align		4
.L_1:
        /*000c*/ 	.byte	0x04, 0x11
        /*000e*/ 	.short	(.L_3 - .L_2)
	.align		4
.L_2:
        /*0010*/ 	.word	index@($__internal_0_$__cuda_sm20_dblrcp_rn_slowpath_v3)
        /*0014*/ 	.word	0x00000000


	//----- nvinfo : EIATTR_FRAME_SIZE
	.align		4
.L_3:
        /*0018*/ 	.byte	0x04, 0x11
        /*001a*/ 	.short	(.L_5 - .L_4)
	.align		4
.L_4:
        /*001c*/ 	.word	index@(ccsd_tengy_cuda)
        /*0020*/ 	.word	0x00000000


	//----- nvinfo : EIATTR_MIN_STACK_SIZE
	.align		4
.L_5:
        /*0024*/ 	.byte	0x04, 0x12
        /*0026*/ 	.short	(.L_7 - .L_6)
	.align		4
.L_6:
        /*0028*/ 	.word	index@(ccsd_tengy_cuda)
        /*002c*/ 	.word	0x00000000
.L_7:


//--------------------- .nv.compat                --------------------------
	.section	.nv.compat,"",@"SHT_CUDA_COMPAT_INFO"
	.align	4
        /*0000*/ 	.byte	0x02, 0x09, 0x00, 0x00, 0x02, 0x02, 0x01, 0x00, 0x02, 0x05, 0x05, 0x00, 0x03, 0x07, 0x01, 0x01
        /*0010*/ 	.byte	0x02, 0x03, 0x00, 0x00, 0x02, 0x06, 0x01, 0x00, 0x04, 0x0b, 0x08, 0x00, 0x01, 0x00, 0x00, 0x00
        /*0020*/ 	.byte	0x00, 0x00, 0x00, 0x00


//--------------------- .nv.info.ccsd_tengy_cuda  --------------------------
	.section	.nv.info.ccsd_tengy_cuda,"",@"SHT_CUDA_INFO"
	.sectionflags	@""
	.align	4


	//----- nvinfo : EIATTR_CUDA_API_VERSION
	.align		4
        /*0000*/ 	.byte	0x04, 0x37
        /*0002*/ 	.short	(.L_9 - .L_8)
.L_8:
        /*0004*/ 	.word	0x00000082


	//----- nvinfo : EIATTR_KPARAM_INFO
	.align		4
.L_9:
        /*0008*/ 	.byte	0x04, 0x17
        /*000a*/ 	.short	(.L_11 - .L_10)
.L_10:
        /*000c*/ 	.word	0x00000000
        /*0010*/ 	.short	0x0019
        /*0012*/ 	.short	0x00b0
        /*0014*/ 	.byte	0x00, 0xf0, 0x11, 0x00


	//----- nvinfo : EIATTR_KPARAM_INFO
	.align		4
.L_11:
        /*0018*/ 	.byte	0x04, 0x17
        /*001a*/ 	.short	(.L_13 - .L_12)
.L_12:
        /*001c*/ 	.word	0x00000000
        /*0020*/ 	.short	0x0018
        /*0022*/ 	.short	0x00ac
        /*0024*/ 	.byte	0x00, 0xf0, 0x11, 0x00


	//----- nvinfo : EIATTR_KPARAM_INFO
	.align		4
.L_13:
        /*0028*/ 	.byte	0x04, 0x17
        /*002a*/ 	.short	(.L_15 - .L_14)
.L_14:
        /*002c*/ 	.word	0x00000000
        /*0030*/ 	.short	0x0017
        /*0032*/ 	.short	0x00a8
        /*0034*/ 	.byte	0x00, 0xf0, 0x11, 0x00


	//----- nvinfo : EIATTR_KPARAM_INFO
	.align		4
.L_15:
        /*0038*/ 	.byte	0x04, 0x17
        /*003a*/ 	.short	(.L_17 - .L_16)
.L_16:
        /*003c*/ 	.word	0x00000000
        /*0040*/ 	.short	0x0016
        /*0042*/ 	.short	0x00a0
        /*0044*/ 	.byte	0x00, 0xf5, 0x21, 0x00


	//----- nvinfo : EIATTR_KPARAM_INFO
	.align		4
.L_17:
        /*0048*/ 	.byte	0x04, 0x17
        /*004a*/ 	.short	(.L_19 - .L_18)
.L_18:
        /*004c*/ 	.word	0x00000000
        /*0050*/ 	.short	0x0015
        /*0052*/ 	.short	0x0098
        /*0054*/ 	.byte	0x00, 0xf5, 0x21, 0x00


	//----- nvinfo : EIATTR_KPARAM_INFO
	.align		4
.L_19:
        /*0058*/ 	.byte	0x04, 0x17
        /*005a*/ 	.short	(.L_21 - .L_20)
.L_20:
        /*005c*/ 	.word	0x00000000
        /*0060*/ 	.short	0x0014
        /*0062*/ 	.short	0x0090
        /*0064*/ 	.byte	0x00, 0xf5, 0x21, 0x00


	//----- nvinfo : EIATTR_KPARAM_INFO
	.align		4
.L_21:
        /*0068*/ 	.byte	0x04, 0x17
        /*006a*/ 	.short	(.L_23 - .L_22)
.L_22:
        /*006c*/ 	.word	0x00000000
        /*0070*/ 	.short	0x0013
        /*0072*/ 	.short	0x0088
        /*0074*/ 	.byte	0x00, 0xf5, 0x21, 0x00


	//----- nvinfo : EIATTR_KPARAM_INFO
	.align		4
.L_23:
        /*0078*/ 	.byte	0x04, 0x17
        /*007a*/ 	.short	(.L_25 - .L_24)
.L_24:
        /*007c*/ 	.word	0x00000000
        /*0080*/ 	.short	0x0012
        /*0082*/ 	.short	0x0084
        /*0084*/ 	.byte	0x00, 0xf0, 0x11, 0x00


	//----- nvinfo : EIATTR_KPARAM_INFO
	.align		4
.L_25:
        /*0088*/ 	.byte	0x04, 0x17
        /*008a*/ 	.short	(.L_27 - .L_26)
.L_26:
        /*008c*/ 	.word	0x00000000
        /*0090*/ 	.short	0x0011
        /*0092*/ 	.short	0x0080
        /*0094*/ 	.byte	0x00, 0xf0, 0x11, 0x00


	//----- nvinfo : EIATTR_KPARAM_INFO
	.align		4
.L_27:
        /*0098*/ 	.byte	0x04, 0x17
        /*009a*/ 	.short	(.L_29 - .L_28)
.L_28:
        /*009c*/ 	.word	0x00000000
        /*00a0*/ 	.short	0x0010
        /*00a2*/ 	.short	0x007c
        /*00a4*/ 	.byte	0x00, 0xf0, 0x11, 0x00


	//----- nvinfo : EIATTR_KPARAM_INFO
	.align		4
.L_29:
        /*00a8*/ 	.byte	0x04, 0x17
        /*00aa*/ 	.short	(.L_31 - .L_30)
.L_30:
        /*00ac*/ 	.word	0x00000000
        /*00b0*/ 	.short	0x000f
        /*00b2*/ 	.short	0x0078
        /*00b4*/ 	.byte	0x00, 0xf0, 0x11, 0x00


	//----- nvinfo : EIATTR_KPARAM_INFO
	.align		4
.L_31:
        /*00b8*/ 	.byte	0x04, 0x17
        /*00ba*/ 	.short	(.L_33 - .L_32)
.L_32:
        /*00bc*/ 	.word	0x00000000
        /*00c0*/ 	.short	0x000e
        /*00c2*/ 	.short	0x0070
        /*00c4*/ 	.byte	0x00, 0xf5, 0x21, 0x00


	//----- nvinfo : EIATTR_KPARAM_INFO
	.align		4
.L_33:
        /*00c8*/ 	.byte	0x04, 0x17
        /*00ca*/ 	.short	(.L_35 - .L_34)
.L_34:
        /*00cc*/ 	.word	0x00000000
        /*00d0*/ 	.short	0x000d
        /*00d2*/ 	.short	0x0068
        /*00d4*/ 	.byte	0x00, 0xf5, 0x21, 0x00


	//----- nvinfo : EIATTR_KPARAM_INFO
	.align		4
.L_35:
        /*00d8*/ 	.byte	0x04, 0x17
        /*00da*/ 	.short	(.L_37 - .L_36)
.L_36:
        /*00dc*/ 	.word	0x00000000
        /*00e0*/ 	.short	0x000c
        /*00e2*/ 	.short	0x0060
        /*00e4*/ 	.byte	0x00, 0xf5, 0x21, 0x00


	//----- nvinfo : EIATTR_KPARAM_INFO
	.align		4
.L_37:
        /*00e8*/ 	.byte	0x04, 0x17
        /*00ea*/ 	.short	(.L_39 - .L_38)
.L_38:
        /*00ec*/ 	.word	0x00000000
        /*00f0*/ 	.short	0x000b
        /*00f2*/ 	.short	0x0058
        /*00f4*/ 	.byte	0x00, 0xf5, 0x21, 0x00


	//----- nvinfo : EIATTR_KPARAM_INFO
	.align		4
.L_39:
        /*00f8*/ 	.byte	0x04, 0x17
        /*00fa*/ 	.short	(.L_41 - .L_40)
.L_40:
        /*00fc*/ 	.word	0x00000000
        /*0100*/ 	.short	0x000a
        /*0102*/ 	.short	0x0050
        /*0104*/ 	.byte	0x00, 0xf5, 0x21, 0x00


	//----- nvinfo : EIATTR_KPARAM_INFO
	.align		4
.L_41:
        /*0108*/ 	.byte	0x04, 0x17
        /*010a*/ 	.short	(.L_43 - .L_42)
.L_42:
        /*010c*/ 	.word	0x00000000
        /*0110*/ 	.short	0x0009
        /*0112*/ 	.short	0x0048
        /*0114*/ 	.byte	0x00, 0xf5, 0x21, 0x00


	//----- nvinfo : EIATTR_KPARAM_INFO
	.align		4
.L_43:
        /*0118*/ 	.byte	0x04, 0x17
        /*011a*/ 	.short	(.L_45 - .L_44)
.L_44:
        /*011c*/ 	.word	0x00000000
        /*0120*/ 	.short	0x0008
        /*0122*/ 	.short	0x0040
        /*0124*/ 	.byte	0x00, 0xf5, 0x21, 0x00


	//----- nvinfo : EIATTR_KPARAM_INFO
	.align		4
.L_45:
        /*0128*/ 	.byte	0x04, 0x17
        /*012a*/ 	.short	(.L_47 - .L_46)
.L_46:
        /*012c*/ 	.word	0x00000000
        /*0130*/ 	.short	0x0007
        /*0132*/ 	.short	0x0038
        /*0134*/ 	.byte	0x00, 0xf5, 0x21, 0x00


	//----- nvinfo : EIATTR_KPARAM_INFO
	.align		4
.L_47:
        /*0138*/ 	.byte	0x04, 0x17
        /*013a*/ 	.short	(.L_49 - .L_48)
.L_48:
        /*013c*/ 	.word	0x00000000
        /*0140*/ 	.short	0x0006
        /*0142*/ 	.short	0x0030
        /*0144*/ 	.byte	0x00, 0xf5, 0x21, 0x00


	//----- nvinfo : EIATTR_KPARAM_INFO
	.align		4
.L_49:
        /*0148*/ 	.byte	0x04, 0x17
        /*014a*/ 	.short	(.L_51 - .L_50)
.L_50:
        /*014c*/ 	.word	0x00000000
        /*0150*/ 	.short	0x0005
        /*0152*/ 	.short	0x0028
        /*0154*/ 	.byte	0x00, 0xf5, 0x21, 0x00


	//----- nvinfo : EIATTR_KPARAM_INFO
	.align		4
.L_51:
        /*0158*/ 	.byte	0x04, 0x17
        /*015a*/ 	.short	(.L_53 - .L_52)
.L_52:
        /*015c*/ 	.word	0x00000000
        /*0160*/ 	.short	0x0004
        /*0162*/ 	.short	0x0020
        /*0164*/ 	.byte	0x00, 0xf5, 0x21, 0x00


	//----- nvinfo : EIATTR_KPARAM_INFO
	.align		4
.L_53:
        /*0168*/ 	.byte	0x04, 0x17
        /*016a*/ 	.short	(.L_55 - .L_54)
.L_54:
        /*016c*/ 	.word	0x00000000
        /*0170*/ 	.short	0x0003
        /*0172*/ 	.short	0x0018
        /*0174*/ 	.byte	0x00, 0xf5, 0x21, 0x00


	//----- nvinfo : EIATTR_KPARAM_INFO
	.align		4
.L_55:
        /*0178*/ 	.byte	0x04, 0x17
        /*017a*/ 	.short	(.L_57 - .L_56)
.L_56:
        /*017c*/ 	.word	0x00000000
        /*0180*/ 	.short	0x0002
        /*0182*/ 	.short	0x0010
        /*0184*/ 	.byte	0x00, 0xf5, 0x21, 0x00


	//----- nvinfo : EIATTR_KPARAM_INFO
	.align		4
.L_57:
        /*0188*/ 	.byte	0x04, 0x17
        /*018a*/ 	.short	(.L_59 - .L_58)
.L_58:
        /*018c*/ 	.word	0x00000000
        /*0190*/ 	.short	0x0001
        /*0192*/ 	.short	0x0008
        /*0194*/ 	.byte	0x00, 0xf5, 0x21, 0x00


	//----- nvinfo : EIATTR_KPARAM_INFO
	.align		4
.L_59:
        /*0198*/ 	.byte	0x04, 0x17
        /*019a*/ 	.short	(.L_61 - .L_60)
.L_60:
        /*019c*/ 	.word	0x00000000
        /*01a0*/ 	.short	0x0000
        /*01a2*/ 	.short	0x0000
        /*01a4*/ 	.byte	0x00, 0xf5, 0x21, 0x00


	//----- nvinfo : EIATTR_SPARSE_MMA_MASK
	.align		4
.L_61:
        /*01a8*/ 	.byte	0x03, 0x50
        /*01aa*/ 	.short	0x0000


	//----- nvinfo : EIATTR_MAXREG_COUNT
	.align		4
        /*01ac*/ 	.byte	0x03, 0x1b
        /*01ae*/ 	.short	0x00ff


	//----- nvinfo : EIATTR_MERCURY_ISA_VERSION
	.align		4
        /*01b0*/ 	.byte	0x03, 0x5f
        /*01b2*/ 	.short	0x0101


	//----- nvinfo : EIATTR_VRC_CTA_INIT_COUNT
	.align		4
        /*01b4*/ 	.byte	0x02, 0x4a
	.zero		1
	.zero		1


	//----- nvinfo : EIATTR_EXIT_INSTR_OFFSETS
	.align		4
        /*01b8*/ 	.byte	0x04, 0x1c
        /*01ba*/ 	.short	(.L_63 - .L_62)


	//   ....[0]....
.L_62:
        /*01bc*/ 	.word	0x00000e50


	//----- nvinfo : EIATTR_CRS_STACK_SIZE
	.align		4
.L_63:
        /*01c0*/ 	.byte	0x04, 0x1e
        /*01c2*/ 	.short	(.L_65 - .L_64)
.L_64:
        /*01c4*/ 	.word	0x00000000


	//----- nvinfo : EIATTR_CBANK_PARAM_SIZE
	.align		4
.L_65:
        /*01c8*/ 	.byte	0x03, 0x19
        /*01ca*/ 	.short	0x00b4


	//----- nvinfo : EIATTR_PARAM_CBANK
	.align		4
        /*01cc*/ 	.byte	0x04, 0x0a
        /*01ce*/ 	.short	(.L_67 - .L_66)
	.align		4
.L_66:
        /*01d0*/ 	.word	index@(.nv.constant0.ccsd_tengy_cuda)
        /*01d4*/ 	.short	0x0380
        /*01d6*/ 	.short	0x00b4


	//----- nvinfo : EIATTR_SW_WAR
	.align		4
.L_67:
        /*01d8*/ 	.byte	0x04, 0x36
        /*01da*/ 	.short	(.L_69 - .L_68)
.L_68:
        /*01dc*/ 	.word	0x00000008
.L_69:


//--------------------- .nv.callgraph             --------------------------
	.section	.nv.callgraph,"",@"SHT_CUDA_CALLGRAPH"
	.align	4
	.sectionentsize	8
	.align		4
        /*0000*/ 	.word	0x00000000
	.align		4
        /*0004*/ 	.word	0xffffffff
	.align		4
        /*0008*/ 	.word	0x00000000
	.align		4
        /*000c*/ 	.word	0xfffffffe
	.align		4
        /*0010*/ 	.word	0x00000000
	.align		4
        /*0014*/ 	.word	0xfffffffd
	.align		4
        /*0018*/ 	.word	0x00000000
	.align		4
        /*001c*/ 	.word	0xfffffffc


//--------------------- .text.ccsd_tengy_cuda     --------------------------
	.section	.text.ccsd_tengy_cuda,"ax",@progbits
	.align	128
        .global         ccsd_tengy_cuda
        .type           ccsd_tengy_cuda,@function
        .size           ccsd_tengy_cuda,(.L_x_9 - ccsd_tengy_cuda)
        .other          ccsd_tengy_cuda,@"STO_CUDA_ENTRY STV_DEFAULT"
ccsd_tengy_cuda:
.text.ccsd_tengy_cuda:
[----:B------:R-:W-:Y:S01]  /*0000*/  LDC R1, c[0x0][0x37c] ;  /* 0x0000df00ff017b82 */ /* 0x000fe20000000800 */
[----:B------:R-:W0:Y:S07]  /*0010*/  S2R R0, SR_TID.X ;  /* 0x0000000000007919 */ /* 0x000e2e0000002100 */
[----:B------:R-:W0:Y:S01]  /*0020*/  S2UR UR4, SR_CTAID.X ;  /* 0x00000000000479c3 */ /* 0x000e220000002500 */
[----:B------:R-:W1:Y:S01]  /*0030*/  LDCU UR6, c[0x0][0x430] ;  /* 0x00008600ff0677ac */ /* 0x000e620008000800 */
[----:B------:R-:W-:Y:S01]  /*0040*/  BSSY.RECONVERGENT B0, `(.L_x_0) ;  /* 0x00000d8000007945 */ /* 0x000fe20003800200 */
[----:B------:R-:W2:Y:S01]  /*0050*/  S2R R3, SR_TID.Y ;  /* 0x0000000000037919 */ /* 0x000ea20000002200 */
[----:B------:R-:W-:-:S02]  /*0060*/  CS2R R4, SRZ ;  /* 0x0000000000047805 */ /* 0x000fc4000001ff00 */
[----:B------:R-:W-:Y:S02]  /*0070*/  CS2R R6, SRZ ;  /* 0x0000000000067805 */ /* 0x000fe4000001ff00 */
[----:B------:R-:W-:Y:S01]  /*0080*/  CS2R R8, SRZ ;  /* 0x0000000000087805 */ /* 0x000fe2000001ff00 */
[----:B------:R-:W0:Y:S08]  /*0090*/  LDC R47, c[0x0][0x360] ;  /* 0x0000d800ff2f7b82 */ /* 0x000e300000000800 */
[----:B------:R-:W2:Y:S08]  /*00a0*/  S2UR UR5, SR_CTAID.Y ;  /* 0x00000000000579c3 */ /* 0x000eb00000002600 */
[----:B------:R-:W2:Y:S01]  /*00b0*/  LDC R2, c[0x0][0x364] ;  /* 0x0000d900ff027b82 */ /* 0x000ea20000000800 */
[----:B0-----:R-:W-:-:S02]  /*00c0*/  IMAD R47, R47, UR4, R0 ;  /* 0x000000042f2f7c24 */ /* 0x001fc4000f8e0200 */
[----:B--2---:R-:W-:Y:S01]  /*00d0*/  IMAD R0, R2, UR5, R3 ;  /* 0x0000000502007c24 */ /* 0x004fe2000f8e0203 */
[----:B------:R-:W0:Y:S04]  /*00e0*/  LDCU.64 UR4, c[0x0][0x358] ;  /* 0x00006b00ff0477ac */ /* 0x000e280008000a00 */
[----:B------:R-:W-:-:S04]  /*00f0*/  VIMNMX R2, PT, PT, R47, R0, !PT ;  /* 0x000000002f027248 */ /* 0x000fc80007fe0100 */
[----:B-1----:R-:W-:Y:S02]  /*0100*/  ISETP.GE.AND P0, PT, R2, UR6, PT ;  /* 0x0000000602007c0c */ /* 0x002fe4000bf06270 */
[----:B------:R-:W-:-:S11]  /*0110*/  CS2R R2, SRZ ;  /* 0x0000000000027805 */ /* 0x000fd6000001ff00 */
[----:B0-----:R-:W-:Y:S05]  /*0120*/  @P0 BRA `(.L_x_1) ;  /* 0x0000000c00240947 */ /* 0x001fea0003800000 */
[----:B------:R-:W0:Y:S08]  /*0130*/  LDC.64 R8, c[0x0][0x428] ;  /* 0x00010a00ff087b82 */ /* 0x000e300000000a00 */
[----:B------:R-:W0:Y:S08]  /*0140*/  LDC.64 R14, c[0x0][0x3f8] ;  /* 0x0000fe00ff0e7b82 */ /* 0x000e300000000a00 */
[----:B------:R-:W1:Y:S08]  /*0150*/  LDC.64 R10, c[0x0][0x400] ;  /* 0x00010000ff0a7b82 */ /* 0x000e700000000a00 */
[----:B------:R-:W2:Y:S01]  /*0160*/  LDC.64 R2, c[0x0][0x3f0] ;  /* 0x0000fc00ff027b82 */ /* 0x000ea20000000a00 */
[----:B0-----:R-:W-:-:S02]  /*0170*/  IADD3 R5, PT, PT, R8, R15, RZ ;  /* 0x0000000f08057210 */ /* 0x001fc40007ffe0ff */
[C---:B-1----:R-:W-:Y:S02]  /*0180*/  IADD3 R7, PT, PT, R8.reuse, R10, RZ ;  /* 0x0000000a08077210 */ /* 0x042fe40007ffe0ff */
[C---:B------:R-:W-:Y:S02]  /*0190*/  IADD3 R10, PT, PT, R8.reuse, R9, RZ ;  /* 0x00000009080a7210 */ /* 0x040fe40007ffe0ff */
[----:B------:R-:W-:Y:S01]  /*01a0*/  IADD3 R9, PT, PT, R8, R11, RZ ;  /* 0x0000000b08097210 */ /* 0x000fe20007ffe0ff */
[----:B--2---:R-:W-:-:S04]  /*01b0*/  IMAD.WIDE R4, R5, 0x8, R2 ;  /* 0x0000000805047825 */ /* 0x004fc800078e0202 */
[--C-:B------:R-:W-:Y:S02]  /*01c0*/  IMAD.WIDE R6, R7, 0x8, R2.reuse ;  /* 0x0000000807067825 */ /* 0x100fe400078e0202 */
[----:B------:R-:W2:Y:S02]  /*01d0*/  LDG.E.64 R4, desc[UR4][R4.64] ;  /* 0x0000000404047981 */ /* 0x000ea4000c1e1b00 */
[--C-:B------:R-:W-:Y:S02]  /*01e0*/  IMAD.WIDE R8, R9, 0x8, R2.reuse ;  /* 0x0000000809087825 */ /* 0x100fe400078e0202 */
[----:B------:R-:W2:Y:S01]  /*01f0*/  LDG.E.64 R6, desc[UR4][R6.64] ;  /* 0x0000000406067981 */ /* 0x000ea2000c1e1b00 */
[-C--:B------:R-:W-:Y:S02]  /*0200*/  IADD3 R11, PT, PT, R47, R10.reuse, RZ ;  /* 0x0000000a2f0b7210 */ /* 0x080fe40007ffe0ff */
[----:B------:R-:W-:Y:S01]  /*0210*/  IADD3 R13, PT, PT, R0, R10, RZ ;  /* 0x0000000a000d7210 */ /* 0x000fe20007ffe0ff */
[----:B------:R-:W3:Y:S02]  /*0220*/  LDG.E.64 R8, desc[UR4][R8.64] ;  /* 0x0000000408087981 */ /* 0x000ee4000c1e1b00 */
[----:B------:R-:W-:-:S04]  /*0230*/  IMAD.WIDE R10, R11, 0x8, R2 ;  /* 0x000000080b0a7825 */ /* 0x000fc800078e0202 */
[--C-:B------:R-:W-:Y:S02]  /*0240*/  IMAD.WIDE R12, R13, 0x8, R2.reuse ;  /* 0x000000080d0c7825 */ /* 0x100fe400078e0202 */
[----:B------:R-:W4:Y:S02]  /*0250*/  LDG.E.64 R10, desc[UR4][R10.64] ;  /* 0x000000040a0a7981 */ /* 0x000f24000c1e1b00 */
[----:B------:R-:W-:Y:S02]  /*0260*/  IMAD.WIDE R2, R14, 0x8, R2 ;  /* 0x000000080e027825 */ /* 0x000fe400078e0202 */
[----:B------:R-:W4:Y:S04]  /*0270*/  LDG.E.64 R12, desc[UR4][R12.64] ;  /* 0x000000040c0c7981 */ /* 0x000f28000c1e1b00 */
[----:B------:R-:W5:Y:S01]  /*0280*/  LDG.E.64 R2, desc[UR4][R2.64] ;  /* 0x0000000402027981 */ /* 0x000f62000c1e1b00 */
[----:B------:R-:W-:Y:S01]  /*0290*/  BSSY.RECONVERGENT B1, `(.L_x_2) ;  /* 0x0000013000017945 */ /* 0x000fe20003800200 */
[----:B--2---:R-:W-:-:S08]  /*02a0*/  DADD R4, R4, R6 ;  /* 0x0000000004047229 */ /* 0x004fd00000000006 */
[----:B---3--:R-:W-:Y:S02]  /*02b0*/  DADD R4, R4, R8 ;  /* 0x0000000004047229 */ /* 0x008fe40000000008 */
[----:B----4-:R-:W-:-:S06]  /*02c0*/  DADD R6, R10, R12 ;  /* 0x000000000a067229 */ /* 0x010fcc000000000c */
[----:B-----5:R-:W-:-:S08]  /*02d0*/  DADD R4, R2, -R4 ;  /* 0x0000000002047229 */ /* 0x020fd00000000804 */
[----:B------:R-:W-:-:S06]  /*02e0*/  DADD R6, R4, R6 ;  /* 0x0000000004067229 */ /* 0x000fcc0000000006 */
[----:B------:R-:W0:Y:S04]  /*02f0*/  MUFU.RCP64H R5, R7 ;  /* 0x0000000700057308 */ /* 0x000e280000001800 */
[----:B------:R-:W-:-:S06]  /*0300*/  IADD3 R4, PT, PT, R7, 0x300402, RZ ;  /* 0x0030040207047810 */ /* 0x000fcc0007ffe0ff */
[----:B0-----:R-:W-:-:S08]  /*0310*/  DFMA R8, -R6, R4, 1 ;  /* 0x3ff000000608742b */ /* 0x001fd00000000104 */
[----:B------:R-:W-:Y:S01]  /*0320*/  DFMA R8, R8, R8, R8 ;  /* 0x000000080808722b */ /* 0x000fe20000000008 */
[----:B------:R-:W-:-:S07]  /*0330*/  FSETP.GEU.AND P0, PT, |R4|, 5.8789094863358348022e-39, PT ;  /* 0x004004020400780b */ /* 0x000fce0003f0e200 */
[----:B------:R-:W-:-:S08]  /*0340*/  DFMA R8, R4, R8, R4 ;  /* 0x000000080408722b */ /* 0x000fd00000000004 */
[----:B------:R-:W-:-:S08]  /*0350*/  DFMA R2, -R6, R8, 1 ;  /* 0x3ff000000602742b */ /* 0x000fd00000000108 */
[----:B------:R-:W-:Y:S01]  /*0360*/  DFMA R4, R8, R2, R8 ;  /* 0x000000020804722b */ /* 0x000fe20000000008 */
[----:B------:R-:W-:Y:S10]  /*0370*/  @P0 BRA `(.L_x_3) ;  /* 0x0000000000100947 */ /* 0x000ff40003800000 */
[----:B------:R-:W-:Y:S02]  /*0380*/  LOP3.LUT R2, R7, 0x7fffffff, RZ, 0xc0, !PT ;  /* 0x7fffffff07027812 */ /* 0x000fe400078ec0ff */
[----:B------:R-:W-:Y:S02]  /*0390*/  MOV R10, 0x3c0 ;  /* 0x000003c0000a7802 */ /* 0x000fe40000000f00 */
[----:B------:R-:W-:-:S07]  /*03a0*/  IADD3 R9, PT, PT, R2, -0x100000, RZ ;  /* 0xfff0000002097810 */ /* 0x000fce0007ffe0ff */
[----:B------:R-:W-:Y:S05]  /*03b0*/  CALL.REL.NOINC `($__internal_0_$__cuda_sm20_dblrcp_rn_slowpath_v3) ;  /* 0x0000000800a87944 */ /* 0x000fea0003c00000 */
.L_x_3:
[----:B------:R-:W-:Y:S05]  /*03c0*/  BSYNC.RECONVERGENT B1 ;  /* 0x0000000000017941 */ /* 0x000fea0003800200 */
.L_x_2:
[----:B------:R-:W0:Y:S01]  /*03d0*/  LDC.64 R22, c[0x0][0x380] ;  /* 0x0000e000ff167b82 */ /* 0x000e220000000a00 */
[----:B------:R-:W1:Y:S07]  /*03e0*/  LDCU UR6, c[0x0][0x430] ;  /* 0x00008600ff0677ac */ /* 0x000e6e0008000800 */
[----:B------:R-:W2:Y:S08]  /*03f0*/  LDC.64 R28, c[0x0][0x388] ;  /* 0x0000e200ff1c7b82 */ /* 0x000eb00000000a00 */
[----:B------:R-:W3:Y:S01]  /*0400*/  LDC.64 R24, c[0x0][0x398] ;  /* 0x0000e600ff187b82 */ /* 0x000ee20000000a00 */
[----:B-1----:R-:W-:-:S02]  /*0410*/  IMAD R7, R47, UR6, R0 ;  /* 0x000000062f077c24 */ /* 0x002fc4000f8e0200 */
[----:B------:R-:W-:-:S05]  /*0420*/  IMAD R17, R0, UR6, R47 ;  /* 0x0000000600117c24 */ /* 0x000fca000f8e022f */
[----:B------:R-:W1:Y:S01]  /*0430*/  LDC.64 R20, c[0x0][0x390] ;  /* 0x0000e400ff147b82 */ /* 0x000e620000000a00 */
[----:B0-----:R-:W-:-:S04]  /*0440*/  IMAD.WIDE R36, R7, 0x8, R22 ;  /* 0x0000000807247825 */ /* 0x001fc800078e0216 */
[C---:B------:R-:W-:Y:S02]  /*0450*/  IMAD.WIDE R22, R17.reuse, 0x8, R22 ;  /* 0x0000000811167825 */ /* 0x040fe400078e0216 */
[----:B------:R-:W4:Y:S01]  /*0460*/  LDG.E.64 R36, desc[UR4][R36.64] ;  /* 0x0000000424247981 */ /* 0x000f22000c1e1b00 */
[----:B------:R-:W0:Y:S01]  /*0470*/  LDC.64 R18, c[0x0][0x3a8] ;  /* 0x0000ea00ff127b82 */ /* 0x000e220000000a00 */
[----:B--2---:R-:W-:Y:S02]  /*0480*/  IMAD.WIDE R34, R17, 0x8, R28 ;  /* 0x0000000811227825 */ /* 0x004fe400078e021c */
[----:B------:R-:W2:Y:S04]  /*0490*/  LDG.E.64 R22, desc[UR4][R22.64] ;  /* 0x0000000416167981 */ /* 0x000ea8000c1e1b00 */
[----:B------:R-:W4:Y:S01]  /*04a0*/  LDG.E.64 R34, desc[UR4][R34.64] ;  /* 0x0000000422227981 */ /* 0x000f22000c1e1b00 */
[----:B------:R-:W5:Y:S08]  /*04b0*/  LDC.64 R12, c[0x0][0x3a0] ;  /* 0x0000e800ff0c7b82 */ /* 0x000f700000000a00 */
[----:B------:R-:W5:Y:S01]  /*04c0*/  LDC.64 R2, c[0x0][0x3b0] ;  /* 0x0000ec00ff027b82 */ /* 0x000f620000000a00 */
[----:B---3--:R-:W-:-:S04]  /*04d0*/  IMAD.WIDE R10, R7, 0x8, R24 ;  /* 0x00000008070a7825 */ /* 0x008fc800078e0218 */
[----:B-1----:R-:W-:Y:S02]  /*04e0*/  IMAD.WIDE R40, R17, 0x8, R20 ;  /* 0x0000000811287825 */ /* 0x002fe400078e0214 */
[----:B------:R-:W3:Y:S01]  /*04f0*/  LDG.E.64 R10, desc[UR4][R10.64] ;  /* 0x000000040a0a7981 */ /* 0x000ee2000c1e1b00 */
[----:B------:R-:W1:Y:S01]  /*0500*/  LDC.64 R30, c[0x0][0x3b8] ;  /* 0x0000ee00ff1e7b82 */ /* 0x000e620000000a00 */
[----:B0-----:R-:W-:Y:S02]  /*0510*/  IMAD.WIDE R14, R7, 0x8, R18 ;  /* 0x00000008070e7825 */ /* 0x001fe400078e0212 */
[----:B------:R-:W3:Y:S04]  /*0520*/  LDG.E.64 R40, desc[UR4][R40.64] ;  /* 0x0000000428287981 */ /* 0x000ee8000c1e1b00 */
[----:B------:R-:W3:Y:S01]  /*0530*/  LDG.E.64 R14, desc[UR4][R14.64] ;  /* 0x000000040e0e7981 */ /* 0x000ee2000c1e1b00 */
[----:B-----5:R-:W-:-:S06]  /*0540*/  IMAD.WIDE R26, R17, 0x8, R12 ;  /* 0x00000008111a7825 */ /* 0x020fcc00078e020c */
[----:B------:R-:W5:Y:S01]  /*0550*/  LDG.E.64 R26, desc[UR4][R26.64] ;  /* 0x000000041a1a7981 */ /* 0x000f62000c1e1b00 */
[----:B------:R-:W-:-:S06]  /*0560*/  IMAD.WIDE R8, R17, 0x8, R2 ;  /* 0x0000000811087825 */ /* 0x000fcc00078e0202 */
[----:B------:R-:W5:Y:S01]  /*0570*/  LDG.E.64 R8, desc[UR4][R8.64] ;  /* 0x0000000408087981 */ /* 0x000f62000c1e1b00 */
[----:B------:R-:W-:-:S04]  /*0580*/  IMAD.WIDE R32, R17, 0x8, R24 ;  /* 0x0000000811207825 */ /* 0x000fc800078e0218 */
[C---:B------:R-:W-:Y:S02]  /*0590*/  IMAD.WIDE R48, R7.reuse, 0x8, R28 ;  /* 0x0000000807307825 */ /* 0x040fe400078e021c */
[----:B------:R-:W5:Y:S02]  /*05a0*/  LDG.E.64 R32, desc[UR4][R32.64] ;  /* 0x0000000420207981 */ /* 0x000f64000c1e1b00 */
[----:B------:R-:W-:Y:S02]  /*05b0*/  IMAD.WIDE R38, R7, 0x8, R20 ;  /* 0x0000000807267825 */ /* 0x000fe400078e0214 */
[----:B------:R-:W5:Y:S02]  /*05c0*/  LDG.E.64 R48, desc[UR4][R48.64] ;  /* 0x0000000430307981 */ /* 0x000f64000c1e1b00 */
[----:B------:R-:W-:Y:S02]  /*05d0*/  IMAD.WIDE R20, R17, 0x8, R18 ;  /* 0x0000000811147825 */ /* 0x000fe400078e0212 */
[----:B------:R-:W5:Y:S04]  /*05e0*/  LDG.E.64 R38, desc[UR4][R38.64] ;  /* 0x0000000426267981 */ /* 0x000f68000c1e1b00 */
[----:B------:R-:W5:Y:S01]  /*05f0*/  LDG.E.64 R20, desc[UR4][R20.64] ;  /* 0x0000000414147981 */ /* 0x000f62000c1e1b00 */
[----:B------:R-:W-:-:S04]  /*0600*/  IMAD.WIDE R12, R7, 0x8, R12 ;  /* 0x00000008070c7825 */ /* 0x000fc800078e020c */
[----:B-1----:R-:W-:Y:S02]  /*0610*/  IMAD.WIDE R28, R17, 0x8, R30 ;  /* 0x00000008111c7825 */ /* 0x002fe400078e021e */
[----:B------:R-:W5:Y:S02]  /*0620*/  LDG.E.64 R12, desc[UR4][R12.64] ;  /* 0x000000040c0c7981 */ /* 0x000f64000c1e1b00 */
[C---:B------:R-:W-:Y:S02]  /*0630*/  IMAD.WIDE R24, R7.reuse, 0x8, R2 ;  /* 0x0000000807187825 */ /* 0x040fe400078e0202 */
[----:B------:R-:W5:Y:S04]  /*0640*/  LDG.E.64 R28, desc[UR4][R28.64] ;  /* 0x000000041c1c7981 */ /* 0x000f68000c1e1b00 */
[----:B------:R-:W5:Y:S01]  /*0650*/  LDG.E.64 R24, desc[UR4][R24.64] ;  /* 0x0000000418187981 */ /* 0x000f62000c1e1b00 */
[----:B------:R-:W-:-:S06]  /*0660*/  IMAD.WIDE R30, R7, 0x8, R30 ;  /* 0x00000008071e7825 */ /* 0x000fcc00078e021e */
[----:B------:R-:W5:Y:S01]  /*0670*/  LDG.E.64 R30, desc[UR4][R30.64] ;  /* 0x000000041e1e7981 */ /* 0x000f62000c1e1b00 */
[----:B--2---:R-:W-:Y:S02]  /*0680*/  DADD R2, R22, R22 ;  /* 0x0000000016027229 */ /* 0x004fe40000000016 */
[----:B----4-:R-:W-:-:S08]  /*0690*/  DADD R50, R34, R36 ;  /* 0x0000000022327229 */ /* 0x010fd00000000024 */
[----:B---3--:R-:W-:Y:S02]  /*06a0*/  DADD R50, R10, R50 ;  /* 0x000000000a327229 */ /* 0x008fe40000000032 */
[C---:B------:R-:W-:Y:S02]  /*06b0*/  DADD R16, -R40.reuse, R2 ;  /* 0x0000000028107229 */ /* 0x040fe40000000102 */
[----:B------:R-:W-:-:S04]  /*06c0*/  DADD R2, R40, R40 ;  /* 0x0000000028027229 */ /* 0x000fc80000000028 */
[----:B------:R-:W-:Y:S02]  /*06d0*/  DADD R6, R14, R50 ;  /* 0x000000000e067229 */ /* 0x000fe40000000032 */
[C---:B-----5:R-:W-:Y:S02]  /*06e0*/  DADD R18, -R26.reuse, R16 ;  /* 0x000000001a127229 */ /* 0x060fe40000000110 */
[----:B------:R-:W-:Y:S02]  /*06f0*/  DADD R16, R26, R26 ;  /* 0x000000001a107229 */ /* 0x000fe4000000001a */
[----:B------:R-:W-:Y:S02]  /*0700*/  DADD R2, R22, -R2 ;  /* 0x0000000016027229 */ /* 0x000fe40000000802 */
[----:B------:R-:W-:Y:S02]  /*0710*/  DMUL R6, R6, -R4 ;  /* 0x8000000406067228 */ /* 0x000fe40000000000 */
[----:B------:R-:W-:-:S04]  /*0720*/  DFMA R18, R8, 2, R18 ;  /* 0x400000000812782b */ /* 0x000fc80000000012 */
[----:B------:R-:W-:Y:S02]  /*0730*/  DADD R16, R2, -R16 ;  /* 0x0000000002107229 */ /* 0x000fe40000000810 */
[----:B------:R-:W-:Y:S02]  /*0740*/  DADD R42, R34, R34 ;  /* 0x00000000222a7229 */ /* 0x000fe40000000022 */
[----:B------:R-:W-:Y:S02]  /*0750*/  DMUL R2, R6, R18 ;  /* 0x0000001206027228 */ /* 0x000fe40000000000 */
[----:B------:R-:W-:Y:S02]  /*0760*/  DADD R6, R32, R32 ;  /* 0x0000000020067229 */ /* 0x000fe40000000020 */
[----:B------:R-:W-:Y:S02]  /*0770*/  DADD R18, R22, R48 ;  /* 0x0000000016127229 */ /* 0x000fe40000000030 */
[----:B------:R-:W-:-:S04]  /*0780*/  DADD R42, -R32, R42 ;  /* 0x00000000202a7229 */ /* 0x000fc8000000012a */
[----:B------:R-:W-:Y:S02]  /*0790*/  DADD R6, R34, -R6 ;  /* 0x0000000022067229 */ /* 0x000fe40000000806 */
[----:B------:R-:W-:Y:S02]  /*07a0*/  DADD R44, R20, R20 ;  /* 0x00000000142c7229 */ /* 0x000fe40000000014 */
[----:B------:R-:W-:Y:S02]  /*07b0*/  DADD R18, R38, R18 ;  /* 0x0000000026127229 */ /* 0x000fe40000000012 */
[----:B------:R-:W-:-:S04]  /*07c0*/  DADD R50, R26, R50 ;  /* 0x000000001a327229 */ /* 0x000fc80000000032 */
[----:B------:R-:W-:Y:S02]  /*07d0*/  DADD R6, R6, -R44 ;  /* 0x0000000006067229 */ /* 0x000fe4000000082c */
[----:B------:R-:W-:Y:S02]  /*07e0*/  DADD R44, -R20, R42 ;  /* 0x00000000142c7229 */ /* 0x000fe4000000012a */
[----:B------:R-:W-:Y:S02]  /*07f0*/  DADD R42, R12, R18 ;  /* 0x000000000c2a7229 */ /* 0x000fe40000000012 */
[----:B------:R-:W-:-:S04]  /*0800*/  DADD R50, R24, R50 ;  /* 0x0000000018327229 */ /* 0x000fc80000000032 */
[----:B------:R-:W-:Y:S02]  /*0810*/  DFMA R44, R28, 2, R44 ;  /* 0x400000001c2c782b */ /* 0x000fe4000000002c */
[-C--:B------:R-:W-:Y:S02]  /*0820*/  DMUL R42, R42, -R4.reuse ;  /* 0x800000042a2a7228 */ /* 0x080fe40000000000 */
[----:B------:R-:W-:Y:S02]  /*0830*/  DADD R6, R28, R6 ;  /* 0x000000001c067229 */ /* 0x000fe40000000006 */
[----:B------:R-:W-:Y:S02]  /*0840*/  DMUL R50, R50, -R4 ;  /* 0x8000000432327228 */ /* 0x000fe40000000000 */
[----:B------:R-:W-:Y:S02]  /*0850*/  DADD R18, R20, R18 ;  /* 0x0000000014127229 */ /* 0x000fe40000000012 */
[----:B------:R-:W-:-:S06]  /*0860*/  DMUL R42, R42, R44 ;  /* 0x0000002c2a2a7228 */ /* 0x000fcc0000000000 */
[----:B------:R-:W-:Y:S02]  /*0870*/  DADD R18, R30, R18 ;  /* 0x000000001e127229 */ /* 0x000fe40000000012 */
[----:B------:R-:W-:Y:S02]  /*0880*/  DFMA R6, R50, R6, -R42 ;  /* 0x000000063206722b */ /* 0x000fe4000000082a */
[----:B------:R-:W-:Y:S02]  /*0890*/  DADD R42, R20, R8 ;  /* 0x00000000142a7229 */ /* 0x000fe40000000008 */
[----:B------:R-:W-:Y:S02]  /*08a0*/  DADD R16, R8, R16 ;  /* 0x0000000008107229 */ /* 0x000fe40000000010 */
[----:B------:R-:W-:-:S04]  /*08b0*/  DMUL R18, R18, -R4 ;  /* 0x8000000412127228 */ /* 0x000fc80000000000 */
[----:B------:R-:W-:-:S04]  /*08c0*/  DADD R42, R38, R42 ;  /* 0x00000000262a7229 */ /* 0x000fc8000000002a */
[----:B------:R-:W-:Y:S02]  /*08d0*/  DFMA R2, R18, R16, -R2 ;  /* 0x000000101202722b */ /* 0x000fe40000000802 */
[----:B------:R-:W-:Y:S02]  /*08e0*/  DADD R16, R34, R14 ;  /* 0x0000000022107229 */ /* 0x000fe4000000000e */
[----:B------:R-:W-:-:S06]  /*08f0*/  DADD R42, R22, R42 ;  /* 0x00000000162a7229 */ /* 0x000fcc000000002a */
[----:B------:R-:W-:Y:S02]  /*0900*/  DFMA R16, R24, 2, R16 ;  /* 0x400000001810782b */ /* 0x000fe40000000010 */
[----:B------:R-:W-:-:S06]  /*0910*/  DADD R18, R32, R42 ;  /* 0x0000000020127229 */ /* 0x000fcc000000002a */
[----:B------:R-:W-:Y:S02]  /*0920*/  DMUL R16, R34, R16 ;  /* 0x0000001022107228 */ /* 0x000fe40000000000 */
[----:B------:R-:W-:Y:S02]  /*0930*/  DADD R18, R12, R18 ;  /* 0x000000000c127229 */ /* 0x000fe40000000012 */
[----:B------:R-:W-:Y:S02]  /*0940*/  DADD R12, R22, R12 ;  /* 0x00000000160c7229 */ /* 0x000fe4000000000c */
[----:B------:R-:W-:Y:S02]  /*0950*/  DADD R42, R34, R40 ;  /* 0x00000000222a7229 */ /* 0x000fe40000000028 */
[----:B------:R-:W-:-:S04]  /*0960*/  DFMA R16, R32, R38, R16 ;  /* 0x000000262010722b */ /* 0x000fc80000000010 */
[----:B------:R-:W-:Y:S02]  /*0970*/  DFMA R12, R30, 2, R12 ;  /* 0x400000001e0c782b */ /* 0x000fe4000000000c */
[----:B------:R-:W-:Y:S02]  /*0980*/  DADD R24, R24, R42 ;  /* 0x0000000018187229 */ /* 0x000fe4000000002a */
[----:B------:R-:W-:Y:S02]  /*0990*/  DADD R44, R40, R26 ;  /* 0x00000000282c7229 */ /* 0x000fe4000000001a */
[C---:B------:R-:W-:Y:S02]  /*09a0*/  DFMA R16, R20.reuse, R8, R16 ;  /* 0x000000081410722b */ /* 0x040fe40000000010 */
[--C-:B------:R-:W-:Y:S02]  /*09b0*/  DADD R50, R20, R8.reuse ;  /* 0x0000000014327229 */ /* 0x100fe40000000008 */
[----:B------:R-:W-:-:S02]  /*09c0*/  DADD R42, R22, R8 ;  /* 0x00000000162a7229 */ /* 0x000fc40000000008 */
[----:B------:R-:W-:Y:S02]  /*09d0*/  DMUL R12, R22, R12 ;  /* 0x0000000c160c7228 */ /* 0x000fe40000000000 */
[----:B------:R-:W-:Y:S02]  /*09e0*/  DADD R8, R26, R28 ;  /* 0x000000001a087229 */ /* 0x000fe4000000001c */
[----:B------:R-:W-:-:S04]  /*09f0*/  DADD R44, R10, R44 ;  /* 0x000000000a2c7229 */ /* 0x000fc8000000002c */
[----:B------:R-:W-:Y:S02]  /*0a00*/  DFMA R12, R40, R10, R12 ;  /* 0x0000000a280c722b */ /* 0x000fe4000000000c */
[----:B------:R-:W-:Y:S02]  /*0a10*/  DADD R10, R10, R8 ;  /* 0x000000000a0a7229 */ /* 0x000fe40000000008 */
[----:B------:R-:W-:-:S06]  /*0a20*/  DADD R18, R18, R18 ;  /* 0x0000000012127229 */ /* 0x000fcc0000000012 */
[----:B------:R-:W-:Y:S02]  /*0a30*/  DADD R10, R34, R10 ;  /* 0x00000000220a7229 */ /* 0x000fe4000000000a */
[C---:B------:R-:W-:Y:S02]  /*0a40*/  DADD R42, R48.reuse, R42 ;  /* 0x00000000302a7229 */ /* 0x040fe4000000002a */
[----:B------:R-:W-:Y:S02]  /*0a50*/  DADD R50, R48, R50 ;  /* 0x0000000030327229 */ /* 0x000fe40000000032 */
[----:B------:R-:W-:Y:S02]  /*0a60*/  DADD R24, R24, -R18 ;  /* 0x0000000018187229 */ /* 0x000fe40000000812 */
[----:B------:R-:W-:Y:S01]  /*0a70*/  DADD R40, R40, R10 ;  /* 0x0000000028287229 */ /* 0x000fe2000000000a */
[----:B------:R-:W0:Y:S01]  /*0a80*/  LDC.64 R18, c[0x0][0x3e8] ;  /* 0x0000fa00ff127b82 */ /* 0x000e220000000a00 */
[----:B------:R-:W-:-:S07]  /*0a90*/  DADD R48, R22, R32 ;  /* 0x0000000016307229 */ /* 0x000fce0000000020 */
[----:B------:R-:W1:Y:S01]  /*0aa0*/  LDC.64 R10, c[0x0][0x3d0] ;  /* 0x0000f400ff0a7b82 */ /* 0x000e620000000a00 */
[----:B------:R-:W-:Y:S02]  /*0ab0*/  DADD R44, R44, R44 ;  /* 0x000000002c2c7229 */ /* 0x000fe4000000002c */
[----:B------:R-:W-:Y:S02]  /*0ac0*/  DADD R22, R14, R40 ;  /* 0x000000000e167229 */ /* 0x000fe40000000028 */
[----:B------:R-:W-:-:S03]  /*0ad0*/  DADD R48, R30, R48 ;  /* 0x000000001e307229 */ /* 0x000fc60000000030 */
[----:B------:R-:W2:Y:S01]  /*0ae0*/  LDC.64 R14, c[0x0][0x3c0] ;  /* 0x0000f000ff0e7b82 */ /* 0x000ea20000000a00 */
[----:B------:R-:W-:-:S07]  /*0af0*/  DADD R42, R42, -R44 ;  /* 0x000000002a2a7229 */ /* 0x000fce000000082c */
[----:B------:R-:W3:Y:S08]  /*0b00*/  LDC.64 R30, c[0x0][0x3d8] ;  /* 0x0000f600ff1e7b82 */ /* 0x000ef00000000a00 */
[----:B------:R-:W4:Y:S08]  /*0b10*/  LDC.64 R44, c[0x0][0x3c8] ;  /* 0x0000f200ff2c7b82 */ /* 0x000f300000000a00 */
[----:B------:R-:W5:Y:S01]  /*0b20*/  LDC.64 R40, c[0x0][0x3e0] ;  /* 0x0000f800ff287b82 */ /* 0x000f620000000a00 */
[----:B-1----:R-:W-:-:S04]  /*0b30*/  IMAD.WIDE R10, R47, 0x8, R10 ;  /* 0x000000082f0a7825 */ /* 0x002fc800078e020a */
[----:B0-----:R-:W-:Y:S02]  /*0b40*/  IMAD.WIDE R18, R47, 0x8, R18 ;  /* 0x000000082f127825 */ /* 0x001fe400078e0212 */
[----:B------:R-:W5:Y:S02]  /*0b50*/  LDG.E.64 R10, desc[UR4][R10.64] ;  /* 0x000000040a0a7981 */ /* 0x000f64000c1e1b00 */
[C---:B--2---:R-:W-:Y:S02]  /*0b60*/  IMAD.WIDE.U32 R14, R0.reuse, 0x8, R14 ;  /* 0x00000008000e7825 */ /* 0x044fe400078e000e */
[----:B------:R-:W2:Y:S02]  /*0b70*/  LDG.E.64 R18, desc[UR4][R18.64] ;  /* 0x0000000412127981 */ /* 0x000ea4000c1e1b00 */
[C---:B---3--:R-:W-:Y:S02]  /*0b80*/  IMAD.WIDE.U32 R30, R0.reuse, 0x8, R30 ;  /* 0x00000008001e7825 */ /* 0x048fe400078e001e */
[----:B------:R-:W3:Y:S02]  /*0b90*/  LDG.E.64 R14, desc[UR4][R14.64] ;  /* 0x000000040e0e7981 */ /* 0x000ee4000c1e1b00 */
[----:B----4-:R-:W-:-:S02]  /*0ba0*/  IMAD.WIDE.U32 R44, R0, 0x8, R44 ;  /* 0x00000008002c7825 */ /* 0x010fc400078e002c */
[----:B------:R-:W4:Y:S04]  /*0bb0*/  LDG.E.64 R30, desc[UR4][R30.64] ;  /* 0x000000041e1e7981 */ /* 0x000f28000c1e1b00 */
[----:B------:R-:W4:Y:S01]  /*0bc0*/  LDG.E.64 R44, desc[UR4][R44.64] ;  /* 0x000000042c2c7981 */ /* 0x000f22000c1e1b00 */
[----:B-----5:R-:W-:-:S06]  /*0bd0*/  IMAD.WIDE.U32 R40, R0, 0x8, R40 ;  /* 0x0000000800287825 */ /* 0x020fcc00078e0028 */
[----:B------:R-:W5:Y:S01]  /*0be0*/  LDG.E.64 R40, desc[UR4][R40.64] ;  /* 0x0000000428287981 */ /* 0x000f62000c1e1b00 */
[----:B------:R-:W-:Y:S02]  /*0bf0*/  DADD R20, R32, R20 ;  /* 0x0000000020147229 */ /* 0x000fe40000000014 */
[----:B------:R-:W-:-:S06]  /*0c00*/  DADD R34, R34, R28 ;  /* 0x0000000022227229 */ /* 0x000fcc000000001c */
[----:B------:R-:W-:Y:S02]  /*0c10*/  DADD R20, R38, R20 ;  /* 0x0000000026147229 */ /* 0x000fe40000000014 */
[----:B------:R-:W-:Y:S02]  /*0c20*/  DADD R34, R36, R34 ;  /* 0x0000000024227229 */ /* 0x000fe40000000022 */
[----:B------:R-:W-:-:S04]  /*0c30*/  DADD R22, R22, R22 ;  /* 0x0000000016167229 */ /* 0x000fc80000000016 */
[----:B------:R-:W-:Y:S02]  /*0c40*/  DADD R20, R20, R20 ;  /* 0x0000000014147229 */ /* 0x000fe40000000014 */
[----:B------:R-:W-:Y:S02]  /*0c50*/  DADD R36, R36, R8 ;  /* 0x0000000024247229 */ /* 0x000fe40000000008 */
[----:B------:R-:W-:-:S04]  /*0c60*/  DADD R22, R48, -R22 ;  /* 0x0000000030167229 */ /* 0x000fc80000000816 */
[----:B------:R-:W-:Y:S02]  /*0c70*/  DADD R8, R34, -R20 ;  /* 0x0000000022087229 */ /* 0x000fe40000000814 */
[----:B------:R-:W-:Y:S02]  /*0c80*/  DFMA R12, R26, R28, R12 ;  /* 0x0000001c1a0c722b */ /* 0x000fe4000000000c */
[----:B------:R-:W-:Y:S02]  /*0c90*/  DFMA R24, R36, 4, R24 ;  /* 0x401000002418782b */ /* 0x000fe40000000018 */
[----:B------:R-:W-:Y:S02]  /*0ca0*/  DFMA R22, R50, 4, R22 ;  /* 0x401000003216782b */ /* 0x000fe40000000016 */
[-C--:B------:R-:W-:Y:S02]  /*0cb0*/  DMUL R10, R10, -R4.reuse ;  /* 0x800000040a0a7228 */ /* 0x080fe40000000000 */
[----:B--2---:R-:W-:-:S06]  /*0cc0*/  DMUL R18, R18, -R4 ;  /* 0x8000000412127228 */ /* 0x004fcc0000000000 */
[----:B---3--:R-:W-:Y:S02]  /*0cd0*/  DMUL R14, R14, R10 ;  /* 0x0000000a0e0e7228 */ /* 0x008fe40000000000 */
[----:B----4-:R-:W-:Y:S02]  /*0ce0*/  DMUL R30, R30, R18 ;  /* 0x000000121e1e7228 */ /* 0x010fe40000000000 */
[----:B------:R-:W-:Y:S02]  /*0cf0*/  DMUL R4, R4, -3 ;  /* 0xc008000004047828 */ /* 0x000fe40000000000 */
[----:B------:R-:W-:Y:S02]  /*0d00*/  DMUL R44, R44, R10 ;  /* 0x0000000a2c2c7228 */ /* 0x000fe40000000000 */
[----:B------:R-:W-:Y:S02]  /*0d10*/  DMUL R14, R14, R42 ;  /* 0x0000002a0e0e7228 */ /* 0x000fe40000000000 */
[----:B------:R-:W-:-:S02]  /*0d20*/  DMUL R8, R30, R8 ;  /* 0x000000081e087228 */ /* 0x000fc40000000000 */
[----:B-----5:R-:W-:Y:S02]  /*0d30*/  DMUL R40, R40, R18 ;  /* 0x0000001228287228 */ /* 0x020fe40000000000 */
[C---:B------:R-:W-:Y:S02]  /*0d40*/  DFMA R6, R4.reuse, R12, R6 ;  /* 0x0000000c0406722b */ /* 0x040fe40000000006 */
[----:B------:R-:W-:Y:S02]  /*0d50*/  DFMA R2, R4, R16, R2 ;  /* 0x000000100402722b */ /* 0x000fe40000000002 */
[----:B------:R-:W-:Y:S02]  /*0d60*/  DFMA R14, R44, R24, R14 ;  /* 0x000000182c0e722b */ /* 0x000fe4000000000e */
[----:B------:R-:W-:Y:S02]  /*0d70*/  DFMA R22, R40, R22, R8 ;  /* 0x000000162816722b */ /* 0x000fe40000000008 */
[----:B------:R-:W-:-:S02]  /*0d80*/  DADD R4, RZ, R6 ;  /* 0x00000000ff047229 */ /* 0x000fc40000000006 */
[----:B------:R-:W-:Y:S02]  /*0d90*/  DADD R8, RZ, R2 ;  /* 0x00000000ff087229 */ /* 0x000fe40000000002 */
[----:B------:R-:W-:Y:S02]  /*0da0*/  DADD R2, RZ, R14 ;  /* 0x00000000ff027229 */ /* 0x000fe4000000000e */
[----:B------:R-:W-:-:S11]  /*0db0*/  DADD R6, RZ, R22 ;  /* 0x00000000ff067229 */ /* 0x000fd60000000016 */
.L_x_1:
[----:B------:R-:W-:Y:S05]  /*0dc0*/  BSYNC.RECONVERGENT B0 ;  /* 0x0000000000007941 */ /* 0x000fea0003800200 */
.L_x_0:
[----:B------:R-:W0:Y:S08]  /*0dd0*/  LDC.64 R10, c[0x0][0x408] ;  /* 0x00010200ff0a7b82 */ /* 0x000e300000000a00 */
[----:B------:R-:W1:Y:S08]  /*0de0*/  LDC.64 R12, c[0x0][0x418] ;  /* 0x00010600ff0c7b82 */ /* 0x000e700000000a00 */
[----:B------:R-:W2:Y:S08]  /*0df0*/  LDC.64 R14, c[0x0][0x410] ;  /* 0x00010400ff0e7b82 */ /* 0x000eb00000000a00 */
[----:B------:R-:W3:Y:S01]  /*0e00*/  LDC.64 R16, c[0x0][0x420] ;  /* 0x00010800ff107b82 */ /* 0x000ee20000000a00 */
[----:B0-----:R-:W-:Y:S04]  /*0e10*/  STG.E.64 desc[UR4][R10.64], R4 ;  /* 0x000000040a007986 */ /* 0x001fe8000c101b04 */
[----:B-1----:R-:W-:Y:S04]  /*0e20*/  STG.E.64 desc[UR4][R12.64], R8 ;  /* 0x000000080c007986 */ /* 0x002fe8000c101b04 */
[----:B--2---:R-:W-:Y:S04]  /*0e30*/  STG.E.64 desc[UR4][R14.64], R2 ;  /* 0x000000020e007986 */ /* 0x004fe8000c101b04 */
[----:B---3--:R-:W-:Y:S01]  /*0e40*/  STG.E.64 desc[UR4][R16.64], R6 ;  /* 0x0000000610007986 */ /* 0x008fe2000c101b04 */
[----:B------:R-:W-:Y:S05]  /*0e50*/  EXIT ;  /* 0x000000000000794d */ /* 0x000fea0003800000 */
        .weak           $__internal_0_$__cuda_sm20_dblrcp_rn_slowpath_v3
        .type           $__internal_0_$__cuda_sm20_dblrcp_rn_slowpath_v3,@function
        .size           $__internal_0_$__cuda_sm20_dblrcp_rn_slowpath_v3,(.L_x_9 - $__internal_0_$__cuda_sm20_dblrcp_rn_slowpath_v3)
$__internal_0_$__cuda_sm20_dblrcp_rn_slowpath_v3:
[----:B------:R-:W-:Y:S01]  /*0e60*/  MOV R2, R6 ;  /* 0x0000000600027202 */ /* 0x000fe20000000f00 */
[----:B------:R-:W-:Y:S01]  /*0e70*/  BSSY.RECONVERGENT B2, `(.L_x_4) ;  /* 0x0000026000027945 */ /* 0x000fe20003800200 */
[----:B------:R-:W-:-:S06]  /*0e80*/  MOV R3, R7 ;  /* 0x0000000700037202 */ /* 0x000fcc0000000f00 */
[----:B------:R-:W-:-:S14]  /*0e90*/  DSETP.GTU.AND P0, PT, |R2|, +INF , PT ;  /* 0x7ff000000200742a */ /* 0x000fdc0003f0c200 */
[----:B------:R-:W-:Y:S05]  /*0ea0*/  @P0 BRA `(.L_x_5) ;  /* 0x0000000000800947 */ /* 0x000fea0003800000 */
[----:B------:R-:W-:-:S04]  /*0eb0*/  LOP3.LUT R6, R7, 0x7fffffff, RZ, 0xc0, !PT ;  /* 0x7fffffff07067812 */ /* 0x000fc800078ec0ff */
[----:B------:R-:W-:-:S04]  /*0ec0*/  IADD3 R4, PT, PT, R6, -0x1, RZ ;  /* 0xffffffff06047810 */ /* 0x000fc80007ffe0ff */
[----:B------:R-:W-:-:S13]  /*0ed0*/  ISETP.GE.U32.AND P0, PT, R4, 0x7fefffff, PT ;  /* 0x7fefffff0400780c */ /* 0x000fda0003f06070 */
[----:B------:R-:W-:Y:S02]  /*0ee0*/  @P0 LOP3.LUT R5, R3, 0x7ff00000, RZ, 0x3c, !PT ;  /* 0x7ff0000003050812 */ /* 0x000fe400078e3cff */
[----:B------:R-:W-:Y:S01]  /*0ef0*/  @P0 MOV R4, RZ ;  /* 0x000000ff00040202 */ /* 0x000fe20000000f00 */
[----:B------:R-:W-:Y:S06]  /*0f00*/  @P0 BRA `(.L_x_6) ;  /* 0x0000000000700947 */ /* 0x000fec0003800000 */
[----:B------:R-:W-:-:S13]  /*0f10*/  ISETP.GE.U32.AND P0, PT, R6, 0x1000001, PT ;  /* 0x010000010600780c */ /* 0x000fda0003f06070 */
[----:B------:R-:W-:Y:S05]  /*0f20*/  @!P0 BRA `(.L_x_7) ;  /* 0x0000000000388947 */ /* 0x000fea0003800000 */
[----:B------:R-:W-:Y:S02]  /*0f30*/  IADD3 R5, PT, PT, R3, -0x3fe00000, RZ ;  /* 0xc020000003057810 */ /* 0x000fe40007ffe0ff */
[----:B------:R-:W-:Y:S02]  /*0f40*/  MOV R4, R2 ;  /* 0x0000000200047202 */ /* 0x000fe40000000f00 */
[----:B------:R-:W0:Y:S01]  /*0f50*/  MUFU.RCP64H R7, R5 ;  /* 0x0000000500077308 */ /* 0x000e220000001800 */
[----:B------:R-:W-:-:S06]  /*0f60*/  MOV R6, R9 ;  /* 0x0000000900067202 */ /* 0x000fcc0000000f00 */
[----:B0-----:R-:W-:-:S08]  /*0f70*/  DFMA R8, -R4, R6, 1 ;  /* 0x3ff000000408742b */ /* 0x001fd00000000106 */
[----:B------:R-:W-:-:S08]  /*0f80*/  DFMA R8, R8, R8, R8 ;  /* 0x000000080808722b */ /* 0x000fd00000000008 */
[----:B------:R-:W-:-:S08]  /*0f90*/  DFMA R8, R6, R8, R6 ;  /* 0x000000080608722b */ /* 0x000fd00000000006 */
[----:B------:R-:W-:-:S08]  /*0fa0*/  DFMA R6, -R4, R8, 1 ;  /* 0x3ff000000406742b */ /* 0x000fd00000000108 */
[----:B------:R-:W-:-:S08]  /*0fb0*/  DFMA R6, R8, R6, R8 ;  /* 0x000000060806722b */ /* 0x000fd00000000008 */
[----:B------:R-:W-:-:S08]  /*0fc0*/  DMUL R6, R6, 2.2250738585072013831e-308 ;  /* 0x0010000006067828 */ /* 0x000fd00000000000 */
[----:B------:R-:W-:-:S08]  /*0fd0*/  DFMA R2, -R2, R6, 1 ;  /* 0x3ff000000202742b */ /* 0x000fd00000000106 */
[----:B------:R-:W-:-:S08]  /*0fe0*/  DFMA R2, R2, R2, R2 ;  /* 0x000000020202722b */ /* 0x000fd00000000002 */
[----:B------:R-:W-:Y:S01]  /*0ff0*/  DFMA R4, R6, R2, R6 ;  /* 0x000000020604722b */ /* 0x000fe20000000006 */
[----:B------:R-:W-:Y:S10]  /*1000*/  BRA `(.L_x_6) ;  /* 0x0000000000307947 */ /* 0x000ff40003800000 */
.L_x_7:
[----:B------:R-:W-:Y:S01]  /*1010*/  DMUL R2, R2, 8.11296384146066816958e+31 ;  /* 0x4690000002027828 */ /* 0x000fe20000000000 */
[----:B------:R-:W-:-:S05]  /*1020*/  MOV R4, R9 ;  /* 0x0000000900047202 */ /* 0x000fca0000000f00 */
[----:B------:R-:W0:Y:S02]  /*1030*/  MUFU.RCP64H R5, R3 ;  /* 0x0000000300057308 */ /* 0x000e240000001800 */
[----:B0-----:R-:W-:-:S08]  /*1040*/  DFMA R6, -R2, R4, 1 ;  /* 0x3ff000000206742b */ /* 0x001fd00000000104 */
[----:B------:R-:W-:-:S08]  /*1050*/  DFMA R6, R6, R6, R6 ;  /* 0x000000060606722b */ /* 0x000fd00000000006 */
[----:B------:R-:W-:-:S08]  /*1060*/  DFMA R6, R4, R6, R4 ;  /* 0x000000060406722b */ /* 0x000fd00000000004 */
[----:B------:R-:W-:-:S08]  /*1070*/  DFMA R4, -R2, R6, 1 ;  /* 0x3ff000000204742b */ /* 0x000fd00000000106 */
[----:B------:R-:W-:-:S08]  /*1080*/  DFMA R4, R6, R4, R6 ;  /* 0x000000040604722b */ /* 0x000fd00000000006 */
[----:B------:R-:W-:Y:S01]  /*1090*/  DMUL R4, R4, 8.11296384146066816958e+31 ;  /* 0x4690000004047828 */ /* 0x000fe20000000000 */
[----:B------:R-:W-:Y:S10]  /*10a0*/  BRA `(.L_x_6) ;  /* 0x0000000000087947 */ /* 0x000ff40003800000 */
.L_x_5:
[----:B------:R-:W-:Y:S02]  /*10b0*/  LOP3.LUT R5, R3, 0x80000, RZ, 0xfc, !PT ;  /* 0x0008000003057812 */ /* 0x000fe400078efcff */
[----:B------:R-:W-:-:S07]  /*10c0*/  MOV R4, R2 ;  /* 0x0000000200047202 */ /* 0x000fce0000000f00 */
.L_x_6:
[----:B------:R-:W-:Y:S05]  /*10d0*/  BSYNC.RECONVERGENT B2 ;  /* 0x0000000000027941 */ /* 0x000fea0003800200 */
.L_x_4:
[----:B------:R-:W-:Y:S01]  /*10e0*/  HFMA2 R3, -RZ, RZ, 0, 0 ;  /* 0x00000000ff037431 */ /* 0x000fe200000001ff */
[----:B------:R-:W-:-:S04]  /*10f0*/  MOV R2, R10 ;  /* 0x0000000a00027202 */ /* 0x000fc80000000f00 */
[----:B------:R-:W-:Y:S05]  /*1100*/  RET.REL.NODEC R2 `(ccsd_tengy_cuda) ;  /* 0xffffffec02bc7950 */ /* 0x000fea0003c3ffff */
.L_x_8:
[----:B------:R-:W-:-:S00]  /*1110*/  BRA `(.L_x_8) ;  /* 0xfffffffc00fc7947 */ /* 0x000fc0000383ffff */
[----:B------:R-:W-:-:S00]  /*1120*/  NOP ;  /* 0x0000000000007918 */ /* 0x000fc00000000000 */
        /* <DEDUP_REMOVED lines=13> */
.L_x_9:


//--------------------- .nv.shared.reserved.0     --------------------------
	.section	.nv.shared.reserved.0,"aw",@nobits
	.weak		__nv_reservedSMEM_offset_0_alias
	.size		__nv_reservedSMEM_offset_0_alias, 0, 64
	.other		__nv_reservedSMEM_offset_0_alias,@"STO_CUDA_RESERVED_SHARED STV_DEFAULT"
__nv_reservedSMEM_offset_0_alias:
	.zero		0
	.zero		64


//--------------------- .nv.constant0.ccsd_tengy_cuda --------------------------
	.section	.nv.constant0.ccsd_tengy_cuda,"a",@progbits
	.sectionflags	@""
	.align	4
.nv.constant0.ccsd_tengy_cuda:
	.zero		1076


//--------------------- SYMBOLS --------------------------

	.type		.nv.reservedSmem.offset0,@object
	.size		.nv.reservedSmem.offset0,0x4
